//
// Generated by NVIDIA NVVM Compiler
//
// Compiler Build ID: CL-36424714
// Cuda compilation tools, release 13.0, V13.0.88
// Based on NVVM 20.0.0
//

.version 9.0
.target sm_100
.address_size 64

	// .globl	_Z7colonelPi

.visible .entry _Z7colonelPi(
	.param .u64 .ptr .align 1 _Z7colonelPi_param_0
)
{
	.reg .b32 	%r<5>;
	.reg .b64 	%rd<3>;

	ld.param.u64 	%rd1, [_Z7colonelPi_param_0];
	cvta.to.global.u64 	%rd2, %rd1;
	mov.u32 	%r1, %ntid.x;
	mov.u32 	%r2, %ctaid.x;
	mov.u32 	%r3, %tid.x;
	mad.lo.s32 	%r4, %r1, %r2, %r3;
	st.global.u32 	[%rd2], %r4;
	ret;

}


// ===== COMPILED SASS (sm_100) =====

	.target	sm_100

	.elftype	@"ET_EXEC"


//--------------------- .note.nv.tkinfo           --------------------------
	.section	.note.nv.tkinfo,"",@"SHT_NOTE"
	.sectionflags	@"SHF_NOTE_NV_TKINFO"
	.tkinfo
        /*0018*/ 	.word	0x00000002
        /*0030*/ 	.string	""
        /*0030*/ 	.string	"ptxas"
        /*0030*/ 	.string	"Cuda compilation tools, release 13.0, V13.0.88"
        /*0030*/ 	.string	"Build cuda_13.0.r13.0/compiler.36424714_0"
        /*0030*/ 	.string	"-arch sm_100 -m 64 "



//--------------------- .note.nv.cuinfo           --------------------------
	.section	.note.nv.cuinfo,"",@"SHT_NOTE"
	.sectionflags	@"SHF_NOTE_NV_CUINFO"
        /*0018*/ 	.short	0x0002
        /*001a*/ 	.short	0x0064
        /*001c*/ 	.short	0x0082
	.zero		2


//--------------------- .nv.info                  --------------------------
	.section	.nv.info,"",@"SHT_CUDA_INFO"
	.align	4


	//----- nvinfo : EIATTR_REGCOUNT
	.align		4
        /*0000*/ 	.byte	0x04, 0x2f
        /*0002*/ 	.short	(.L_1 - .L_0)
	.align		4
.L_0:
        /*0004*/ 	.word	index@(_Z7colonelPi)
        /*0008*/ 	.word	0x00000008


	//----- nvinfo : EIATTR_FRAME_SIZE
	.align		4
.L_1:
        /*000c*/ 	.byte	0x04, 0x11
        /*000e*/ 	.short	(.L_3 - .L_2)
	.align		4
.L_2:
        /*0010*/ 	.word	index@(_Z7colonelPi)
        /*0014*/ 	.word	0x00000000


	//----- nvinfo : EIATTR_MIN_STACK_SIZE
	.align		4
.L_3:
        /*0018*/ 	.byte	0x04, 0x12
        /*001a*/ 	.short	(.L_5 - .L_4)
	.align		4
.L_4:
        /*001c*/ 	.word	index@(_Z7colonelPi)
        /*0020*/ 	.word	0x00000000
.L_5:


//--------------------- .nv.compat                --------------------------
	.section	.nv.compat,"",@"SHT_CUDA_COMPAT_INFO"
	.align	4
        /*0000*/ 	.byte	0x02, 0x09, 0x00, 0x00, 0x02, 0x02, 0x01, 0x00, 0x02, 0x05, 0x05, 0x00, 0x03, 0x07, 0x01, 0x01
        /*0010*/ 	.byte	0x02, 0x03, 0x00, 0x00, 0x02, 0x06, 0x01, 0x00, 0x04, 0x0b, 0x08, 0x00, 0x09, 0x00, 0x00, 0x00
        /*0020*/ 	.byte	0x00, 0x00, 0x00, 0x00


//--------------------- .nv.info._Z7colonelPi     --------------------------
	.section	.nv.info._Z7colonelPi,"",@"SHT_CUDA_INFO"
	.sectionflags	@""
	.align	4


	//----- nvinfo : EIATTR_CUDA_API_VERSION
	.align		4
        /*0000*/ 	.byte	0x04, 0x37
        /*0002*/ 	.short	(.L_7 - .L_6)
.L_6:
        /*0004*/ 	.word	0x00000082


	//----- nvinfo : EIATTR_KPARAM_INFO
	.align		4
.L_7:
        /*0008*/ 	.byte	0x04, 0x17
        /*000a*/ 	.short	(.L_9 - .L_8)
.L_8:
        /*000c*/ 	.word	0x00000000
        /*0010*/ 	.short	0x0000
        /*0012*/ 	.short	0x0000
        /*0014*/ 	.byte	0x00, 0xf5, 0x21, 0x00


	//----- nvinfo : EIATTR_SPARSE_MMA_MASK
	.align		4
.L_9:
        /*0018*/ 	.byte	0x03, 0x50
        /*001a*/ 	.short	0x0000


	//----- nvinfo : EIATTR_MAXREG_COUNT
	.align		4
        /*001c*/ 	.byte	0x03, 0x1b
        /*001e*/ 	.short	0x00ff


	//----- nvinfo : EIATTR_MERCURY_ISA_VERSION
	.align		4
        /*0020*/ 	.byte	0x03, 0x5f
        /*0022*/ 	.short	0x0101


	//----- nvinfo : EIATTR_VRC_CTA_INIT_COUNT
	.align		4
        /*0024*/ 	.byte	0x02, 0x4a
	.zero		1
	.zero		1


	//----- nvinfo : EIATTR_EXIT_INSTR_OFFSETS
	.align		4
        /*0028*/ 	.byte	0x04, 0x1c
        /*002a*/ 	.short	(.L_11 - .L_10)


	//   ....[0]....
.L_10:
        /*002c*/ 	.word	0x00000080


	//----- nvinfo : EIATTR_CBANK_PARAM_SIZE
	.align		4
.L_11:
        /*0030*/ 	.byte	0x03, 0x19
        /*0032*/ 	.short	0x0008


	//----- nvinfo : EIATTR_PARAM_CBANK
	.align		4
        /*0034*/ 	.byte	0x04, 0x0a
        /*0036*/ 	.short	(.L_13 - .L_12)
	.align		4
.L_12:
        /*0038*/ 	.word	index@(.nv.constant0._Z7colonelPi)
        /*003c*/ 	.short	0x0380
        /*003e*/ 	.short	0x0008


	//----- nvinfo : EIATTR_SW_WAR
	.align		4
.L_13:
        /*0040*/ 	.byte	0x04, 0x36
        /*0042*/ 	.short	(.L_15 - .L_14)
.L_14:
        /*0044*/ 	.word	0x00000008
.L_15:


//--------------------- .nv.callgraph             --------------------------
	.section	.nv.callgraph,"",@"SHT_CUDA_CALLGRAPH"
	.align	4
	.sectionentsize	8
	.align		4
        /*0000*/ 	.word	0x00000000
	.align		4
        /*0004*/ 	.word	0xffffffff
	.align		4
        /*0008*/ 	.word	0x00000000
	.align		4
        /*000c*/ 	.word	0xfffffffe
	.align		4
        /*0010*/ 	.word	0x00000000
	.align		4
        /*0014*/ 	.word	0xfffffffd
	.align		4
        /*0018*/ 	.word	0x00000000
	.align		4
        /*001c*/ 	.word	0xfffffffc


//--------------------- .text._Z7colonelPi        --------------------------
	.section	.text._Z7colonelPi,"ax",@progbits
	.align	128
        .global         _Z7colonelPi
        .type           _Z7colonelPi,@function
        .size           _Z7colonelPi,(.L_x_1 - _Z7colonelPi)
        .other          _Z7colonelPi,@"STO_CUDA_ENTRY STV_DEFAULT"
_Z7colonelPi:
.text._Z7colonelPi:
[----:B------:R-:W-:Y:S01]  /*0000*/  LDC R1, c[0x0][0x37c] ;  /* 0x0000df00ff017b82 */ /* 0x000fe20000000800 */
[----:B------:R-:W0:Y:S07]  /*0010*/  S2R R5, SR_CTAID.X ;  /* 0x0000000000057919 */ /* 0x000e2e0000002500 */
[----:B------:R-:W1:Y:S01]  /*0020*/  LDC.64 R2, c[0x0][0x380] ;  /* 0x0000e000ff027b82 */ /* 0x000e620000000a00 */
[----:B------:R-:W0:Y:S01]  /*0030*/  LDCU UR6, c[0x0][0x360] ;  /* 0x00006c00ff0677ac */ /* 0x000e220008000800 */
[----:B------:R-:W0:Y:S01]  /*0040*/  S2R R0, SR_TID.X ;  /* 0x0000000000007919 */ /* 0x000e220000002100 */
[----:B------:R-:W1:Y:S01]  /*0050*/  LDCU.64 UR4, c[0x0][0x358] ;  /* 0x00006b00ff0477ac */ /* 0x000e620008000a00 */
[----:B0-----:R-:W-:-:S05]  /*0060*/  IMAD R5, R5, UR6, R0 ;  /* 0x0000000605057c24 */ /* 0x001fca000f8e0200 */
[----:B-1----:R-:W-:Y:S01]  /*0070*/  STG.E desc[UR4][R2.64], R5 ;  /* 0x0000000502007986 */ /* 0x002fe2000c101904 */
[----:B------:R-:W-:Y:S05]  /*0080*/  EXIT ;  /* 0x000000000000794d */ /* 0x000fea0003800000 */
.L_x_0:
[----:B------:R-:W-:-:S00]  /*0090*/  BRA `(.L_x_0) ;  /* 0xfffffffc00fc7947 */ /* 0x000fc0000383ffff */
[----:B------:R-:W-:-:S00]  /*00a0*/  NOP ;  /* 0x0000000000007918 */ /* 0x000fc00000000000 */
        /* <DEDUP_REMOVED lines=13> */
.L_x_1:


//--------------------- .nv.shared.reserved.0     --------------------------
	.section	.nv.shared.reserved.0,"aw",@nobits
	.weak		__nv_reservedSMEM_offset_0_alias
	.size		__nv_reservedSMEM_offset_0_alias, 0, 64
	.other		__nv_reservedSMEM_offset_0_alias,@"STO_CUDA_RESERVED_SHARED STV_DEFAULT"
__nv_reservedSMEM_offset_0_alias:
	.zero		0
	.zero		64


//--------------------- .nv.constant0._Z7colonelPi --------------------------
	.section	.nv.constant0._Z7colonelPi,"a",@progbits
	.sectionflags	@""
	.align	4
.nv.constant0._Z7colonelPi:
	.zero		904


//--------------------- SYMBOLS --------------------------

	.type		.nv.reservedSmem.offset0,@object
	.size		.nv.reservedSmem.offset0,0x4
